//
// Generated by NVIDIA NVVM Compiler
//
// Compiler Build ID: CL-36424714
// Cuda compilation tools, release 13.0, V13.0.88
// Based on NVVM 20.0.0
//

.version 9.0
.target sm_100
.address_size 64

	// .globl	_Z7computePiiiS_
.global .align 1 .b8 _ZN34_INTERNAL_6a07ce96_4_k_cu_b5fcf54a4cuda3std3__45__cpo5beginE[1];
.global .align 1 .b8 _ZN34_INTERNAL_6a07ce96_4_k_cu_b5fcf54a4cuda3std3__45__cpo3endE[1];
.global .align 1 .b8 _ZN34_INTERNAL_6a07ce96_4_k_cu_b5fcf54a4cuda3std3__45__cpo6cbeginE[1];
.global .align 1 .b8 _ZN34_INTERNAL_6a07ce96_4_k_cu_b5fcf54a4cuda3std3__45__cpo4cendE[1];
.global .align 1 .b8 _ZN34_INTERNAL_6a07ce96_4_k_cu_b5fcf54a4cuda3std3__45__cpo6rbeginE[1];
.global .align 1 .b8 _ZN34_INTERNAL_6a07ce96_4_k_cu_b5fcf54a4cuda3std3__45__cpo4rendE[1];
.global .align 1 .b8 _ZN34_INTERNAL_6a07ce96_4_k_cu_b5fcf54a4cuda3std3__45__cpo7crbeginE[1];
.global .align 1 .b8 _ZN34_INTERNAL_6a07ce96_4_k_cu_b5fcf54a4cuda3std3__45__cpo5crendE[1];
.global .align 1 .b8 _ZN34_INTERNAL_6a07ce96_4_k_cu_b5fcf54a4cuda3std3__436_GLOBAL__N__6a07ce96_4_k_cu_b5fcf54a6ignoreE[1];
.global .align 1 .b8 _ZN34_INTERNAL_6a07ce96_4_k_cu_b5fcf54a4cuda3std3__419piecewise_constructE[1];
.global .align 1 .b8 _ZN34_INTERNAL_6a07ce96_4_k_cu_b5fcf54a4cuda3std3__48in_placeE[1];
.global .align 1 .b8 _ZN34_INTERNAL_6a07ce96_4_k_cu_b5fcf54a4cuda3std3__420unreachable_sentinelE[1];
.global .align 1 .b8 _ZN34_INTERNAL_6a07ce96_4_k_cu_b5fcf54a4cuda3std3__47nulloptE[1];
.global .align 1 .b8 _ZN34_INTERNAL_6a07ce96_4_k_cu_b5fcf54a4cuda3std3__48unexpectE[1];
.global .align 1 .b8 _ZN34_INTERNAL_6a07ce96_4_k_cu_b5fcf54a4cuda3std6ranges3__45__cpo4swapE[1];
.global .align 1 .b8 _ZN34_INTERNAL_6a07ce96_4_k_cu_b5fcf54a4cuda3std6ranges3__45__cpo9iter_moveE[1];
.global .align 1 .b8 _ZN34_INTERNAL_6a07ce96_4_k_cu_b5fcf54a4cuda3std6ranges3__45__cpo5beginE[1];
.global .align 1 .b8 _ZN34_INTERNAL_6a07ce96_4_k_cu_b5fcf54a4cuda3std6ranges3__45__cpo3endE[1];
.global .align 1 .b8 _ZN34_INTERNAL_6a07ce96_4_k_cu_b5fcf54a4cuda3std6ranges3__45__cpo6cbeginE[1];
.global .align 1 .b8 _ZN34_INTERNAL_6a07ce96_4_k_cu_b5fcf54a4cuda3std6ranges3__45__cpo4cendE[1];
.global .align 1 .b8 _ZN34_INTERNAL_6a07ce96_4_k_cu_b5fcf54a4cuda3std6ranges3__45__cpo7advanceE[1];
.global .align 1 .b8 _ZN34_INTERNAL_6a07ce96_4_k_cu_b5fcf54a4cuda3std6ranges3__45__cpo9iter_swapE[1];
.global .align 1 .b8 _ZN34_INTERNAL_6a07ce96_4_k_cu_b5fcf54a4cuda3std6ranges3__45__cpo4nextE[1];
.global .align 1 .b8 _ZN34_INTERNAL_6a07ce96_4_k_cu_b5fcf54a4cuda3std6ranges3__45__cpo4prevE[1];
.global .align 1 .b8 _ZN34_INTERNAL_6a07ce96_4_k_cu_b5fcf54a4cuda3std6ranges3__45__cpo4dataE[1];
.global .align 1 .b8 _ZN34_INTERNAL_6a07ce96_4_k_cu_b5fcf54a4cuda3std6ranges3__45__cpo5cdataE[1];
.global .align 1 .b8 _ZN34_INTERNAL_6a07ce96_4_k_cu_b5fcf54a4cuda3std6ranges3__45__cpo4sizeE[1];
.global .align 1 .b8 _ZN34_INTERNAL_6a07ce96_4_k_cu_b5fcf54a4cuda3std6ranges3__45__cpo5ssizeE[1];
.global .align 1 .b8 _ZN34_INTERNAL_6a07ce96_4_k_cu_b5fcf54a4cuda3std6ranges3__45__cpo8distanceE[1];
.global .align 1 .b8 _ZN34_INTERNAL_6a07ce96_4_k_cu_b5fcf54a6thrust24THRUST_300001_SM_1000_NS8cuda_cub3parE[1];
.global .align 1 .b8 _ZN34_INTERNAL_6a07ce96_4_k_cu_b5fcf54a6thrust24THRUST_300001_SM_1000_NS8cuda_cub10par_nosyncE[1];
.global .align 1 .b8 _ZN34_INTERNAL_6a07ce96_4_k_cu_b5fcf54a6thrust24THRUST_300001_SM_1000_NS6system6detail10sequential3seqE[1];
.global .align 1 .b8 _ZN34_INTERNAL_6a07ce96_4_k_cu_b5fcf54a6thrust24THRUST_300001_SM_1000_NS12placeholders2_1E[1];
.global .align 1 .b8 _ZN34_INTERNAL_6a07ce96_4_k_cu_b5fcf54a6thrust24THRUST_300001_SM_1000_NS12placeholders2_2E[1];
.global .align 1 .b8 _ZN34_INTERNAL_6a07ce96_4_k_cu_b5fcf54a6thrust24THRUST_300001_SM_1000_NS12placeholders2_3E[1];
.global .align 1 .b8 _ZN34_INTERNAL_6a07ce96_4_k_cu_b5fcf54a6thrust24THRUST_300001_SM_1000_NS12placeholders2_4E[1];
.global .align 1 .b8 _ZN34_INTERNAL_6a07ce96_4_k_cu_b5fcf54a6thrust24THRUST_300001_SM_1000_NS12placeholders2_5E[1];
.global .align 1 .b8 _ZN34_INTERNAL_6a07ce96_4_k_cu_b5fcf54a6thrust24THRUST_300001_SM_1000_NS12placeholders2_6E[1];
.global .align 1 .b8 _ZN34_INTERNAL_6a07ce96_4_k_cu_b5fcf54a6thrust24THRUST_300001_SM_1000_NS12placeholders2_7E[1];
.global .align 1 .b8 _ZN34_INTERNAL_6a07ce96_4_k_cu_b5fcf54a6thrust24THRUST_300001_SM_1000_NS12placeholders2_8E[1];
.global .align 1 .b8 _ZN34_INTERNAL_6a07ce96_4_k_cu_b5fcf54a6thrust24THRUST_300001_SM_1000_NS12placeholders2_9E[1];
.global .align 1 .b8 _ZN34_INTERNAL_6a07ce96_4_k_cu_b5fcf54a6thrust24THRUST_300001_SM_1000_NS12placeholders3_10E[1];
.global .align 1 .b8 _ZN34_INTERNAL_6a07ce96_4_k_cu_b5fcf54a6thrust24THRUST_300001_SM_1000_NS3seqE[1];
.extern .shared .align 16 .b8 shm[];

.visible .entry _Z7computePiiiS_(
	.param .u64 .ptr .align 1 _Z7computePiiiS__param_0,
	.param .u32 _Z7computePiiiS__param_1,
	.param .u32 _Z7computePiiiS__param_2,
	.param .u64 .ptr .align 1 _Z7computePiiiS__param_3
)
{
	.reg .pred 	%p<8>;
	.reg .b32 	%r<83>;
	.reg .b64 	%rd<11>;

	ld.param.u64 	%rd4, [_Z7computePiiiS__param_0];
	ld.param.u32 	%r22, [_Z7computePiiiS__param_1];
	ld.param.u32 	%r23, [_Z7computePiiiS__param_2];
	ld.param.u64 	%rd3, [_Z7computePiiiS__param_3];
	cvta.to.global.u64 	%rd1, %rd4;
	mov.u32 	%r1, %tid.x;
	mov.u32 	%r24, %ntid.x;
	mov.u32 	%r25, %ctaid.x;
	mad.lo.s32 	%r2, %r24, %r25, %r1;
	setp.ge.s32 	%p1, %r2, %r22;
	@%p1 bra 	$L__BB0_11;
	shl.b32 	%r26, %r2, 5;
	mul.wide.s32 	%rd5, %r26, 4;
	add.s64 	%rd6, %rd1, %rd5;
	ld.global.u32 	%r27, [%rd6];
	shl.b32 	%r28, %r1, 2;
	shl.b32 	%r29, %r1, 7;
	or.b32  	%r30, %r29, %r28;
	and.b32  	%r31, %r30, 127100;
	mov.u32 	%r32, shm;
	add.s32 	%r3, %r32, %r31;
	st.shared.u32 	[%r3], %r27;
	ld.global.u32 	%r33, [%rd6+4];
	st.shared.u32 	[%r3+128], %r33;
	ld.global.u32 	%r34, [%rd6+8];
	st.shared.u32 	[%r3+256], %r34;
	ld.global.u32 	%r35, [%rd6+12];
	st.shared.u32 	[%r3+384], %r35;
	ld.global.u32 	%r36, [%rd6+16];
	st.shared.u32 	[%r3+512], %r36;
	ld.global.u32 	%r37, [%rd6+20];
	st.shared.u32 	[%r3+640], %r37;
	ld.global.u32 	%r38, [%rd6+24];
	st.shared.u32 	[%r3+768], %r38;
	ld.global.u32 	%r39, [%rd6+28];
	st.shared.u32 	[%r3+896], %r39;
	ld.global.u32 	%r40, [%rd6+32];
	st.shared.u32 	[%r3+1024], %r40;
	ld.global.u32 	%r41, [%rd6+36];
	st.shared.u32 	[%r3+1152], %r41;
	ld.global.u32 	%r42, [%rd6+40];
	st.shared.u32 	[%r3+1280], %r42;
	ld.global.u32 	%r43, [%rd6+44];
	st.shared.u32 	[%r3+1408], %r43;
	ld.global.u32 	%r44, [%rd6+48];
	st.shared.u32 	[%r3+1536], %r44;
	ld.global.u32 	%r45, [%rd6+52];
	st.shared.u32 	[%r3+1664], %r45;
	ld.global.u32 	%r46, [%rd6+56];
	st.shared.u32 	[%r3+1792], %r46;
	ld.global.u32 	%r47, [%rd6+60];
	st.shared.u32 	[%r3+1920], %r47;
	ld.global.u32 	%r48, [%rd6+64];
	st.shared.u32 	[%r3+2048], %r48;
	ld.global.u32 	%r49, [%rd6+68];
	st.shared.u32 	[%r3+2176], %r49;
	ld.global.u32 	%r50, [%rd6+72];
	st.shared.u32 	[%r3+2304], %r50;
	ld.global.u32 	%r51, [%rd6+76];
	st.shared.u32 	[%r3+2432], %r51;
	ld.global.u32 	%r52, [%rd6+80];
	st.shared.u32 	[%r3+2560], %r52;
	ld.global.u32 	%r53, [%rd6+84];
	st.shared.u32 	[%r3+2688], %r53;
	ld.global.u32 	%r54, [%rd6+88];
	st.shared.u32 	[%r3+2816], %r54;
	ld.global.u32 	%r55, [%rd6+92];
	st.shared.u32 	[%r3+2944], %r55;
	ld.global.u32 	%r56, [%rd6+96];
	st.shared.u32 	[%r3+3072], %r56;
	ld.global.u32 	%r57, [%rd6+100];
	st.shared.u32 	[%r3+3200], %r57;
	ld.global.u32 	%r58, [%rd6+104];
	st.shared.u32 	[%r3+3328], %r58;
	ld.global.u32 	%r59, [%rd6+108];
	st.shared.u32 	[%r3+3456], %r59;
	ld.global.u32 	%r60, [%rd6+112];
	st.shared.u32 	[%r3+3584], %r60;
	ld.global.u32 	%r61, [%rd6+116];
	st.shared.u32 	[%r3+3712], %r61;
	ld.global.u32 	%r62, [%rd6+120];
	st.shared.u32 	[%r3+3840], %r62;
	ld.global.u32 	%r63, [%rd6+124];
	st.shared.u32 	[%r3+3968], %r63;
	add.s32 	%r75, %r2, 1;
	setp.ge.s32 	%p2, %r75, %r22;
	@%p2 bra 	$L__BB0_11;
	mul.lo.s32 	%r5, %r23, %r2;
	cvta.to.global.u64 	%rd2, %rd3;
	mov.b32 	%r76, 0;
$L__BB0_3:
	shl.b32 	%r8, %r75, 5;
	mov.b32 	%r77, 0;
	mov.u32 	%r78, %r77;
$L__BB0_4:
	add.s32 	%r67, %r77, %r8;
	mul.wide.s32 	%rd7, %r67, 4;
	add.s64 	%rd8, %rd1, %rd7;
	ld.global.u32 	%r68, [%rd8];
	shl.b32 	%r69, %r77, 7;
	add.s32 	%r70, %r3, %r69;
	ld.shared.u32 	%r71, [%r70];
	xor.b32  	%r80, %r71, %r68;
	setp.eq.s32 	%p3, %r71, %r68;
	mov.b32 	%r81, 0;
	@%p3 bra 	$L__BB0_7;
	mov.b32 	%r81, 0;
$L__BB0_6:
	and.b32  	%r73, %r80, 1;
	add.s32 	%r81, %r81, %r73;
	shr.s32 	%r15, %r80, 1;
	setp.gt.u32 	%p4, %r80, 1;
	mov.u32 	%r80, %r15;
	@%p4 bra 	$L__BB0_6;
$L__BB0_7:
	add.s32 	%r78, %r81, %r78;
	add.s32 	%r77, %r77, 1;
	setp.ne.s32 	%p5, %r77, 32;
	@%p5 bra 	$L__BB0_4;
	setp.ne.s32 	%p6, %r78, 1;
	@%p6 bra 	$L__BB0_10;
	add.s32 	%r74, %r76, %r5;
	mul.wide.s32 	%rd9, %r74, 4;
	add.s64 	%rd10, %rd2, %rd9;
	st.global.u32 	[%rd10], %r75;
	add.s32 	%r76, %r76, 1;
$L__BB0_10:
	add.s32 	%r75, %r75, 1;
	setp.lt.s32 	%p7, %r75, %r22;
	@%p7 bra 	$L__BB0_3;
$L__BB0_11:
	ret;

}
	// .globl	_ZN3cub18CUB_300001_SM_10006detail11EmptyKernelIvEEvv
.visible .entry _ZN3cub18CUB_300001_SM_10006detail11EmptyKernelIvEEvv()
{


	ret;

}


// ===== COMPILED SASS (sm_100) =====

	.target	sm_100

	.elftype	@"ET_EXEC"


//--------------------- .note.nv.tkinfo           --------------------------
	.section	.note.nv.tkinfo,"",@"SHT_NOTE"
	.sectionflags	@"SHF_NOTE_NV_TKINFO"
	.tkinfo
        /*0018*/ 	.word	0x00000002
        /*0030*/ 	.string	""
        /*0030*/ 	.string	"ptxas"
        /*0030*/ 	.string	"Cuda compilation tools, release 13.0, V13.0.88"
        /*0030*/ 	.string	"Build cuda_13.0.r13.0/compiler.36424714_0"
        /*0030*/ 	.string	"-arch sm_100 -m 64 "



//--------------------- .note.nv.cuinfo           --------------------------
	.section	.note.nv.cuinfo,"",@"SHT_NOTE"
	.sectionflags	@"SHF_NOTE_NV_CUINFO"
        /*0018*/ 	.short	0x0002
        /*001a*/ 	.short	0x0064
        /*001c*/ 	.short	0x0082
	.zero		2


//--------------------- .nv.info                  --------------------------
	.section	.nv.info,"",@"SHT_CUDA_INFO"
	.align	4


	//----- nvinfo : EIATTR_REGCOUNT
	.align		4
        /*0000*/ 	.byte	0x04, 0x2f
        /*0002*/ 	.short	(.L_44 - .L_43)
	.align		4
.L_43:
        /*0004*/ 	.word	index@(_Z7computePiiiS_)
        /*0008*/ 	.word	0x0000001f


	//----- nvinfo : EIATTR_FRAME_SIZE
	.align		4
.L_44:
        /*000c*/ 	.byte	0x04, 0x11
        /*000e*/ 	.short	(.L_46 - .L_45)
	.align		4
.L_45:
        /*0010*/ 	.word	index@(_Z7computePiiiS_)
        /*0014*/ 	.word	0x00000000


	//----- nvinfo : EIATTR_REGCOUNT
	.align		4
.L_46:
        /*0018*/ 	.byte	0x04, 0x2f
        /*001a*/ 	.short	(.L_48 - .L_47)
	.align		4
.L_47:
        /*001c*/ 	.word	index@(_ZN3cub18CUB_300001_SM_10006detail11EmptyKernelIvEEvv)
        /*0020*/ 	.word	0x00000004


	//----- nvinfo : EIATTR_FRAME_SIZE
	.align		4
.L_48:
        /*0024*/ 	.byte	0x04, 0x11
        /*0026*/ 	.short	(.L_50 - .L_49)
	.align		4
.L_49:
        /*0028*/ 	.word	index@(_ZN3cub18CUB_300001_SM_10006detail11EmptyKernelIvEEvv)
        /*002c*/ 	.word	0x00000000


	//----- nvinfo : EIATTR_MIN_STACK_SIZE
	.align		4
.L_50:
        /*0030*/ 	.byte	0x04, 0x12
        /*0032*/ 	.short	(.L_52 - .L_51)
	.align		4
.L_51:
        /*0034*/ 	.word	index@(_ZN3cub18CUB_300001_SM_10006detail11EmptyKernelIvEEvv)
        /*0038*/ 	.word	0x00000000


	//----- nvinfo : EIATTR_MIN_STACK_SIZE
	.align		4
.L_52:
        /*003c*/ 	.byte	0x04, 0x12
        /*003e*/ 	.short	(.L_54 - .L_53)
	.align		4
.L_53:
        /*0040*/ 	.word	index@(_Z7computePiiiS_)
        /*0044*/ 	.word	0x00000000
.L_54:


//--------------------- .nv.compat                --------------------------
	.section	.nv.compat,"",@"SHT_CUDA_COMPAT_INFO"
	.align	4
        /*0000*/ 	.byte	0x02, 0x09, 0x00, 0x00, 0x02, 0x02, 0x01, 0x00, 0x02, 0x05, 0x05, 0x00, 0x03, 0x07, 0x01, 0x01
        /*0010*/ 	.byte	0x02, 0x03, 0x00, 0x00, 0x02, 0x06, 0x01, 0x00, 0x04, 0x0b, 0x08, 0x00, 0x09, 0x00, 0x00, 0x00
        /*0020*/ 	.byte	0x00, 0x00, 0x00, 0x00


//--------------------- .nv.info._ZN3cub18CUB_300001_SM_10006detail11EmptyKernelIvEEvv --------------------------
	.section	.nv.info._ZN3cub18CUB_300001_SM_10006detail11EmptyKernelIvEEvv,"",@"SHT_CUDA_INFO"
	.sectionflags	@""
	.align	4


	//----- nvinfo : EIATTR_CUDA_API_VERSION
	.align		4
        /*0000*/ 	.byte	0x04, 0x37
        /*0002*/ 	.short	(.L_56 - .L_55)
.L_55:
        /*0004*/ 	.word	0x00000082


	//----- nvinfo : EIATTR_SPARSE_MMA_MASK
	.align		4
.L_56:
        /*0008*/ 	.byte	0x03, 0x50
        /*000a*/ 	.short	0x0000


	//----- nvinfo : EIATTR_MAXREG_COUNT
	.align		4
        /*000c*/ 	.byte	0x03, 0x1b
        /*000e*/ 	.short	0x00ff


	//----- nvinfo : EIATTR_MERCURY_ISA_VERSION
	.align		4
        /*0010*/ 	.byte	0x03, 0x5f
        /*0012*/ 	.short	0x0101


	//----- nvinfo : EIATTR_VRC_CTA_INIT_COUNT
	.align		4
        /*0014*/ 	.byte	0x02, 0x4a
	.zero		1
	.zero		1


	//----- nvinfo : EIATTR_EXIT_INSTR_OFFSETS
	.align		4
        /*0018*/ 	.byte	0x04, 0x1c
        /*001a*/ 	.short	(.L_58 - .L_57)


	//   ....[0]....
.L_57:
        /*001c*/ 	.word	0x00000010


	//----- nvinfo : EIATTR_SW_WAR
	.align		4
.L_58:
        /*0020*/ 	.byte	0x04, 0x36
        /*0022*/ 	.short	(.L_60 - .L_59)
.L_59:
        /*0024*/ 	.word	0x00000008
.L_60:


//--------------------- .nv.info._Z7computePiiiS_ --------------------------
	.section	.nv.info._Z7computePiiiS_,"",@"SHT_CUDA_INFO"
	.sectionflags	@""
	.align	4


	//----- nvinfo : EIATTR_CUDA_API_VERSION
	.align		4
        /*0000*/ 	.byte	0x04, 0x37
        /*0002*/ 	.short	(.L_62 - .L_61)
.L_61:
        /*0004*/ 	.word	0x00000082


	//----- nvinfo : EIATTR_KPARAM_INFO
	.align		4
.L_62:
        /*0008*/ 	.byte	0x04, 0x17
        /*000a*/ 	.short	(.L_64 - .L_63)
.L_63:
        /*000c*/ 	.word	0x00000000
        /*0010*/ 	.short	0x0003
        /*0012*/ 	.short	0x0010
        /*0014*/ 	.byte	0x00, 0xf5, 0x21, 0x00


	//----- nvinfo : EIATTR_KPARAM_INFO
	.align		4
.L_64:
        /*0018*/ 	.byte	0x04, 0x17
        /*001a*/ 	.short	(.L_66 - .L_65)
.L_65:
        /*001c*/ 	.word	0x00000000
        /*0020*/ 	.short	0x0002
        /*0022*/ 	.short	0x000c
        /*0024*/ 	.byte	0x00, 0xf0, 0x11, 0x00


	//----- nvinfo : EIATTR_KPARAM_INFO
	.align		4
.L_66:
        /*0028*/ 	.byte	0x04, 0x17
        /*002a*/ 	.short	(.L_68 - .L_67)
.L_67:
        /*002c*/ 	.word	0x00000000
        /*0030*/ 	.short	0x0001
        /*0032*/ 	.short	0x0008
        /*0034*/ 	.byte	0x00, 0xf0, 0x11, 0x00


	//----- nvinfo : EIATTR_KPARAM_INFO
	.align		4
.L_68:
        /*0038*/ 	.byte	0x04, 0x17
        /*003a*/ 	.short	(.L_70 - .L_69)
.L_69:
        /*003c*/ 	.word	0x00000000
        /*0040*/ 	.short	0x0000
        /*0042*/ 	.short	0x0000
        /*0044*/ 	.byte	0x00, 0xf5, 0x21, 0x00


	//----- nvinfo : EIATTR_SPARSE_MMA_MASK
	.align		4
.L_70:
        /*0048*/ 	.byte	0x03, 0x50
        /*004a*/ 	.short	0x0000


	//----- nvinfo : EIATTR_MAXREG_COUNT
	.align		4
        /*004c*/ 	.byte	0x03, 0x1b
        /*004e*/ 	.short	0x00ff


	//----- nvinfo : EIATTR_MERCURY_ISA_VERSION
	.align		4
        /*0050*/ 	.byte	0x03, 0x5f
        /*0052*/ 	.short	0x0101


	//----- nvinfo : EIATTR_VRC_CTA_INIT_COUNT
	.align		4
        /*0054*/ 	.byte	0x02, 0x4a
	.zero		1
	.zero		1


	//----- nvinfo : EIATTR_EXIT_INSTR_OFFSETS
	.align		4
        /*0058*/ 	.byte	0x04, 0x1c
        /*005a*/ 	.short	(.L_72 - .L_71)


	//   ....[0]....
.L_71:
        /*005c*/ 	.word	0x00000070


	//   ....[1]....
        /*0060*/ 	.word	0x00000550


	//   ....[2]....
        /*0064*/ 	.word	0x000007b0


	//----- nvinfo : EIATTR_CRS_STACK_SIZE
	.align		4
.L_72:
        /*0068*/ 	.byte	0x04, 0x1e
        /*006a*/ 	.short	(.L_74 - .L_73)
.L_73:
        /*006c*/ 	.word	0x00000000


	//----- nvinfo : EIATTR_CBANK_PARAM_SIZE
	.align		4
.L_74:
        /*0070*/ 	.byte	0x03, 0x19
        /*0072*/ 	.short	0x0018


	//----- nvinfo : EIATTR_PARAM_CBANK
	.align		4
        /*0074*/ 	.byte	0x04, 0x0a
        /*0076*/ 	.short	(.L_76 - .L_75)
	.align		4
.L_75:
        /*0078*/ 	.word	index@(.nv.constant0._Z7computePiiiS_)
        /*007c*/ 	.short	0x0380
        /*007e*/ 	.short	0x0018


	//----- nvinfo : EIATTR_SW_WAR
	.align		4
.L_76:
        /*0080*/ 	.byte	0x04, 0x36
        /*0082*/ 	.short	(.L_78 - .L_77)
.L_77:
        /*0084*/ 	.word	0x00000008
.L_78:


//--------------------- .nv.callgraph             --------------------------
	.section	.nv.callgraph,"",@"SHT_CUDA_CALLGRAPH"
	.align	4
	.sectionentsize	8
	.align		4
        /*0000*/ 	.word	0x00000000
	.align		4
        /*0004*/ 	.word	0xffffffff
	.align		4
        /*0008*/ 	.word	0x00000000
	.align		4
        /*000c*/ 	.word	0xfffffffe
	.align		4
        /*0010*/ 	.word	0x00000000
	.align		4
        /*0014*/ 	.word	0xfffffffd
	.align		4
        /*0018*/ 	.word	0x00000000
	.align		4
        /*001c*/ 	.word	0xfffffffc


//--------------------- .nv.constant4             --------------------------
	.section	.nv.constant4,"a",@progbits
	.align	8
	.align		8
.nv.constant4:
        /*0000*/ 	.dword	_ZN34_INTERNAL_6a07ce96_4_k_cu_b5fcf54a4cuda3std3__45__cpo5beginE
	.align		8
        /*0008*/ 	.dword	_ZN34_INTERNAL_6a07ce96_4_k_cu_b5fcf54a4cuda3std3__45__cpo3endE
	.align		8
        /*0010*/ 	.dword	_ZN34_INTERNAL_6a07ce96_4_k_cu_b5fcf54a4cuda3std3__45__cpo6cbeginE
	.align		8
        /*0018*/ 	.dword	_ZN34_INTERNAL_6a07ce96_4_k_cu_b5fcf54a4cuda3std3__45__cpo4cendE
	.align		8
        /*0020*/ 	.dword	_ZN34_INTERNAL_6a07ce96_4_k_cu_b5fcf54a4cuda3std3__45__cpo6rbeginE
	.align		8
        /*0028*/ 	.dword	_ZN34_INTERNAL_6a07ce96_4_k_cu_b5fcf54a4cuda3std3__45__cpo4rendE
	.align		8
        /*0030*/ 	.dword	_ZN34_INTERNAL_6a07ce96_4_k_cu_b5fcf54a4cuda3std3__45__cpo7crbeginE
	.align		8
        /*0038*/ 	.dword	_ZN34_INTERNAL_6a07ce96_4_k_cu_b5fcf54a4cuda3std3__45__cpo5crendE
	.align		8
        /*0040*/ 	.dword	_ZN34_INTERNAL_6a07ce96_4_k_cu_b5fcf54a4cuda3std3__436_GLOBAL__N__6a07ce96_4_k_cu_b5fcf54a6ignoreE
	.align		8
        /*0048*/ 	.dword	_ZN34_INTERNAL_6a07ce96_4_k_cu_b5fcf54a4cuda3std3__419piecewise_constructE
	.align		8
        /*0050*/ 	.dword	_ZN34_INTERNAL_6a07ce96_4_k_cu_b5fcf54a4cuda3std3__48in_placeE
	.align		8
        /*0058*/ 	.dword	_ZN34_INTERNAL_6a07ce96_4_k_cu_b5fcf54a4cuda3std3__420unreachable_sentinelE
	.align		8
        /*0060*/ 	.dword	_ZN34_INTERNAL_6a07ce96_4_k_cu_b5fcf54a4cuda3std3__47nulloptE
	.align		8
        /*0068*/ 	.dword	_ZN34_INTERNAL_6a07ce96_4_k_cu_b5fcf54a4cuda3std3__48unexpectE
	.align		8
        /*0070*/ 	.dword	_ZN34_INTERNAL_6a07ce96_4_k_cu_b5fcf54a4cuda3std6ranges3__45__cpo4swapE
	.align		8
        /*0078*/ 	.dword	_ZN34_INTERNAL_6a07ce96_4_k_cu_b5fcf54a4cuda3std6ranges3__45__cpo9iter_moveE
	.align		8
        /*0080*/ 	.dword	_ZN34_INTERNAL_6a07ce96_4_k_cu_b5fcf54a4cuda3std6ranges3__45__cpo5beginE
	.align		8
        /*0088*/ 	.dword	_ZN34_INTERNAL_6a07ce96_4_k_cu_b5fcf54a4cuda3std6ranges3__45__cpo3endE
	.align		8
        /*0090*/ 	.dword	_ZN34_INTERNAL_6a07ce96_4_k_cu_b5fcf54a4cuda3std6ranges3__45__cpo6cbeginE
	.align		8
        /*0098*/ 	.dword	_ZN34_INTERNAL_6a07ce96_4_k_cu_b5fcf54a4cuda3std6ranges3__45__cpo4cendE
	.align		8
        /*00a0*/ 	.dword	_ZN34_INTERNAL_6a07ce96_4_k_cu_b5fcf54a4cuda3std6ranges3__45__cpo7advanceE
	.align		8
        /*00a8*/ 	.dword	_ZN34_INTERNAL_6a07ce96_4_k_cu_b5fcf54a4cuda3std6ranges3__45__cpo9iter_swapE
	.align		8
        /*00b0*/ 	.dword	_ZN34_INTERNAL_6a07ce96_4_k_cu_b5fcf54a4cuda3std6ranges3__45__cpo4nextE
	.align		8
        /*00b8*/ 	.dword	_ZN34_INTERNAL_6a07ce96_4_k_cu_b5fcf54a4cuda3std6ranges3__45__cpo4prevE
	.align		8
        /*00c0*/ 	.dword	_ZN34_INTERNAL_6a07ce96_4_k_cu_b5fcf54a4cuda3std6ranges3__45__cpo4dataE
	.align		8
        /*00c8*/ 	.dword	_ZN34_INTERNAL_6a07ce96_4_k_cu_b5fcf54a4cuda3std6ranges3__45__cpo5cdataE
	.align		8
        /*00d0*/ 	.dword	_ZN34_INTERNAL_6a07ce96_4_k_cu_b5fcf54a4cuda3std6ranges3__45__cpo4sizeE
	.align		8
        /*00d8*/ 	.dword	_ZN34_INTERNAL_6a07ce96_4_k_cu_b5fcf54a4cuda3std6ranges3__45__cpo5ssizeE
	.align		8
        /*00e0*/ 	.dword	_ZN34_INTERNAL_6a07ce96_4_k_cu_b5fcf54a4cuda3std6ranges3__45__cpo8distanceE
	.align		8
        /*00e8*/ 	.dword	_ZN34_INTERNAL_6a07ce96_4_k_cu_b5fcf54a6thrust24THRUST_300001_SM_1000_NS8cuda_cub3parE
	.align		8
        /*00f0*/ 	.dword	_ZN34_INTERNAL_6a07ce96_4_k_cu_b5fcf54a6thrust24THRUST_300001_SM_1000_NS8cuda_cub10par_nosyncE
	.align		8
        /*00f8*/ 	.dword	_ZN34_INTERNAL_6a07ce96_4_k_cu_b5fcf54a6thrust24THRUST_300001_SM_1000_NS6system6detail10sequential3seqE
	.align		8
        /*0100*/ 	.dword	_ZN34_INTERNAL_6a07ce96_4_k_cu_b5fcf54a6thrust24THRUST_300001_SM_1000_NS12placeholders2_1E
	.align		8
        /*0108*/ 	.dword	_ZN34_INTERNAL_6a07ce96_4_k_cu_b5fcf54a6thrust24THRUST_300001_SM_1000_NS12placeholders2_2E
	.align		8
        /*0110*/ 	.dword	_ZN34_INTERNAL_6a07ce96_4_k_cu_b5fcf54a6thrust24THRUST_300001_SM_1000_NS12placeholders2_3E
	.align		8
        /*0118*/ 	.dword	_ZN34_INTERNAL_6a07ce96_4_k_cu_b5fcf54a6thrust24THRUST_300001_SM_1000_NS12placeholders2_4E
	.align		8
        /*0120*/ 	.dword	_ZN34_INTERNAL_6a07ce96_4_k_cu_b5fcf54a6thrust24THRUST_300001_SM_1000_NS12placeholders2_5E
	.align		8
        /*0128*/ 	.dword	_ZN34_INTERNAL_6a07ce96_4_k_cu_b5fcf54a6thrust24THRUST_300001_SM_1000_NS12placeholders2_6E
	.align		8
        /*0130*/ 	.dword	_ZN34_INTERNAL_6a07ce96_4_k_cu_b5fcf54a6thrust24THRUST_300001_SM_1000_NS12placeholders2_7E
	.align		8
        /*0138*/ 	.dword	_ZN34_INTERNAL_6a07ce96_4_k_cu_b5fcf54a6thrust24THRUST_300001_SM_1000_NS12placeholders2_8E
	.align		8
        /*0140*/ 	.dword	_ZN34_INTERNAL_6a07ce96_4_k_cu_b5fcf54a6thrust24THRUST_300001_SM_1000_NS12placeholders2_9E
	.align		8
        /*0148*/ 	.dword	_ZN34_INTERNAL_6a07ce96_4_k_cu_b5fcf54a6thrust24THRUST_300001_SM_1000_NS12placeholders3_10E
	.align		8
        /*0150*/ 	.dword	_ZN34_INTERNAL_6a07ce96_4_k_cu_b5fcf54a6thrust24THRUST_300001_SM_1000_NS3seqE


//--------------------- .text._ZN3cub18CUB_300001_SM_10006detail11EmptyKernelIvEEvv --------------------------
	.section	.text._ZN3cub18CUB_300001_SM_10006detail11EmptyKernelIvEEvv,"ax",@progbits
	.align	128
        .global         _ZN3cub18CUB_300001_SM_10006detail11EmptyKernelIvEEvv
        .type           _ZN3cub18CUB_300001_SM_10006detail11EmptyKernelIvEEvv,@function
        .size           _ZN3cub18CUB_300001_SM_10006detail11EmptyKernelIvEEvv,(.L_x_7 - _ZN3cub18CUB_300001_SM_10006detail11EmptyKernelIvEEvv)
        .other          _ZN3cub18CUB_300001_SM_10006detail11EmptyKernelIvEEvv,@"STO_CUDA_ENTRY STV_DEFAULT"
_ZN3cub18CUB_300001_SM_10006detail11EmptyKernelIvEEvv:
.text._ZN3cub18CUB_300001_SM_10006detail11EmptyKernelIvEEvv:
[----:B------:R-:W-:Y:S01]  /*0000*/  LDC R1, c[0x0][0x37c] ;  /* 0x0000df00ff017b82 */ /* 0x000fe20000000800 */
[----:B------:R-:W-:Y:S05]  /*0010*/  EXIT ;  /* 0x000000000000794d */ /* 0x000fea0003800000 */
.L_x_0:
[----:B------:R-:W-:-:S00]  /*0020*/  BRA `(.L_x_0) ;  /* 0xfffffffc00fc7947 */ /* 0x000fc0000383ffff */
[----:B------:R-:W-:-:S00]  /*0030*/  NOP ;  /* 0x0000000000007918 */ /* 0x000fc00000000000 */
        /* <DEDUP_REMOVED lines=12> */
.L_x_7:


//--------------------- .text._Z7computePiiiS_    --------------------------
	.section	.text._Z7computePiiiS_,"ax",@progbits
	.align	128
        .global         _Z7computePiiiS_
        .type           _Z7computePiiiS_,@function
        .size           _Z7computePiiiS_,(.L_x_8 - _Z7computePiiiS_)
        .other          _Z7computePiiiS_,@"STO_CUDA_ENTRY STV_DEFAULT"
_Z7computePiiiS_:
.text._Z7computePiiiS_:
[----:B------:R-:W-:Y:S01]  /*0000*/  LDC R1, c[0x0][0x37c] ;  /* 0x0000df00ff017b82 */ /* 0x000fe20000000800 */
[----:B------:R-:W0:Y:S01]  /*0010*/  S2R R8, SR_TID.X ;  /* 0x0000000000087919 */ /* 0x000e220000002100 */
[----:B------:R-:W0:Y:S01]  /*0020*/  LDCU UR4, c[0x0][0x360] ;  /* 0x00006c00ff0477ac */ /* 0x000e220008000800 */
[----:B------:R-:W0:Y:S01]  /*0030*/  S2R R3, SR_CTAID.X ;  /* 0x0000000000037919 */ /* 0x000e220000002500 */
[----:B------:R-:W1:Y:S01]  /*0040*/  LDCU UR8, c[0x0][0x388] ;  /* 0x00007100ff0877ac */ /* 0x000e620008000800 */
[----:B0-----:R-:W-:-:S05]  /*0050*/  IMAD R0, R3, UR4, R8 ;  /* 0x0000000403007c24 */ /* 0x001fca000f8e0208 */
[----:B-1----:R-:W-:-:S13]  /*0060*/  ISETP.GE.AND P0, PT, R0, UR8, PT ;  /* 0x0000000800007c0c */ /* 0x002fda000bf06270 */
[----:B------:R-:W-:Y:S05]  /*0070*/  @P0 EXIT ;  /* 0x000000000000094d */ /* 0x000fea0003800000 */
[----:B------:R-:W0:Y:S01]  /*0080*/  LDC.64 R2, c[0x0][0x380] ;  /* 0x0000e000ff027b82 */ /* 0x000e220000000a00 */
[----:B------:R-:W1:Y:S01]  /*0090*/  LDCU.64 UR6, c[0x0][0x358] ;  /* 0x00006b00ff0677ac */ /* 0x000e620008000a00 */
[----:B------:R-:W-:-:S04]  /*00a0*/  IMAD.SHL.U32 R5, R0, 0x20, RZ ;  /* 0x0000002000057824 */ /* 0x000fc800078e00ff */
[----:B0-----:R-:W-:-:S05]  /*00b0*/  IMAD.WIDE R2, R5, 0x4, R2 ;  /* 0x0000000405027825 */ /* 0x001fca00078e0202 */
[----:B-1----:R-:W2:Y:S04]  /*00c0*/  LDG.E R6, desc[UR6][R2.64] ;  /* 0x0000000602067981 */ /* 0x002ea8000c1e1900 */
[----:B------:R-:W3:Y:S04]  /*00d0*/  LDG.E R10, desc[UR6][R2.64+0x4] ;  /* 0x00000406020a7981 */ /* 0x000ee8000c1e1900 */
[----:B------:R-:W4:Y:S04]  /*00e0*/  LDG.E R12, desc[UR6][R2.64+0x8] ;  /* 0x00000806020c7981 */ /* 0x000f28000c1e1900 */
[----:B------:R-:W5:Y:S04]  /*00f0*/  LDG.E R14, desc[UR6][R2.64+0xc] ;  /* 0x00000c06020e7981 */ /* 0x000f68000c1e1900 */
[----:B------:R-:W5:Y:S04]  /*0100*/  LDG.E R16, desc[UR6][R2.64+0x10] ;  /* 0x0000100602107981 */ /* 0x000f68000c1e1900 */
[----:B------:R-:W5:Y:S04]  /*0110*/  LDG.E R18, desc[UR6][R2.64+0x14] ;  /* 0x0000140602127981 */ /* 0x000f68000c1e1900 */
[----:B------:R-:W5:Y:S04]  /*0120*/  LDG.E R20, desc[UR6][R2.64+0x18] ;  /* 0x0000180602147981 */ /* 0x000f68000c1e1900 */
[----:B------:R-:W5:Y:S01]  /*0130*/  LDG.E R22, desc[UR6][R2.64+0x1c] ;  /* 0x00001c0602167981 */ /* 0x000f62000c1e1900 */
[----:B------:R-:W0:Y:S01]  /*0140*/  S2UR UR5, SR_CgaCtaId ;  /* 0x00000000000579c3 */ /* 0x000e220000008800 */
[----:B------:R-:W-:Y:S01]  /*0150*/  UMOV UR4, 0x400 ;  /* 0x0000040000047882 */ /* 0x000fe20000000000 */
[C---:B------:R-:W-:Y:S01]  /*0160*/  IMAD.SHL.U32 R5, R8.reuse, 0x4, RZ ;  /* 0x0000000408057824 */ /* 0x040fe200078e00ff */
[----:B------:R-:W-:Y:S01]  /*0170*/  SHF.L.U32 R8, R8, 0x7, RZ ;  /* 0x0000000708087819 */ /* 0x000fe200000006ff */
[----:B------:R-:W5:Y:S03]  /*0180*/  LDG.E R4, desc[UR6][R2.64+0x20] ;  /* 0x0000200602047981 */ /* 0x000f66000c1e1900 */
[----:B------:R-:W-:Y:S01]  /*0190*/  LOP3.LUT R5, R8, 0x1f07c, R5, 0xc8, !PT ;  /* 0x0001f07c08057812 */ /* 0x000fe200078ec805 */
[----:B------:R-:W5:Y:S04]  /*01a0*/  LDG.E R24, desc[UR6][R2.64+0x28] ;  /* 0x0000280602187981 */ /* 0x000f68000c1e1900 */
[----:B------:R-:W5:Y:S04]  /*01b0*/  LDG.E R8, desc[UR6][R2.64+0x24] ;  /* 0x0000240602087981 */ /* 0x000f68000c1e1900 */
[----:B------:R-:W5:Y:S04]  /*01c0*/  LDG.E R26, desc[UR6][R2.64+0x2c] ;  /* 0x00002c06021a7981 */ /* 0x000f68000c1e1900 */
[----:B------:R-:W5:Y:S01]  /*01d0*/  LDG.E R28, desc[UR6][R2.64+0x50] ;  /* 0x00005006021c7981 */ /* 0x000f62000c1e1900 */
[----:B0-----:R-:W-:-:S03]  /*01e0*/  ULEA UR4, UR5, UR4, 0x18 ;  /* 0x0000000405047291 */ /* 0x001fc6000f8ec0ff */
[----:B------:R-:W5:Y:S04]  /*01f0*/  LDG.E R7, desc[UR6][R2.64+0x54] ;  /* 0x0000540602077981 */ /* 0x000f68000c1e1900 */
        /* <DEDUP_REMOVED lines=10> */
[----:B--2---:R0:W-:Y:S04]  /*02a0*/  STS [R5+UR4], R6 ;  /* 0x0000000605007988 */ /* 0x0041e80008000804 */
[----:B---3--:R1:W-:Y:S04]  /*02b0*/  STS [R5+UR4+0x80], R10 ;  /* 0x0000800a05007988 */ /* 0x0083e80008000804 */
[----:B----4-:R2:W-:Y:S04]  /*02c0*/  STS [R5+UR4+0x100], R12 ;  /* 0x0001000c05007988 */ /* 0x0105e80008000804 */
[----:B-----5:R3:W-:Y:S04]  /*02d0*/  STS [R5+UR4+0x180], R14 ;  /* 0x0001800e05007988 */ /* 0x0207e80008000804 */
[----:B------:R4:W-:Y:S04]  /*02e0*/  STS [R5+UR4+0x200], R16 ;  /* 0x0002001005007988 */ /* 0x0009e80008000804 */
[----:B------:R5:W-:Y:S04]  /*02f0*/  STS [R5+UR4+0x280], R18 ;  /* 0x0002801205007988 */ /* 0x000be80008000804 */
[----:B------:R5:W-:Y:S04]  /*0300*/  STS [R5+UR4+0x300], R20 ;  /* 0x0003001405007988 */ /* 0x000be80008000804 */
[----:B------:R5:W-:Y:S04]  /*0310*/  STS [R5+UR4+0x380], R22 ;  /* 0x0003801605007988 */ /* 0x000be80008000804 */
[----:B0-----:R-:W5:Y:S04]  /*0320*/  LDG.E R6, desc[UR6][R2.64+0x30] ;  /* 0x0000300602067981 */ /* 0x001f68000c1e1900 */
[----:B-1----:R-:W5:Y:S04]  /*0330*/  LDG.E R10, desc[UR6][R2.64+0x34] ;  /* 0x00003406020a7981 */ /* 0x002f68000c1e1900 */
[----:B--2---:R-:W2:Y:S04]  /*0340*/  LDG.E R12, desc[UR6][R2.64+0x38] ;  /* 0x00003806020c7981 */ /* 0x004ea8000c1e1900 */
[----:B---3--:R-:W3:Y:S04]  /*0350*/  LDG.E R14, desc[UR6][R2.64+0x3c] ;  /* 0x00003c06020e7981 */ /* 0x008ee8000c1e1900 */
[----:B----4-:R-:W4:Y:S04]  /*0360*/  LDG.E R16, desc[UR6][R2.64+0x40] ;  /* 0x0000400602107981 */ /* 0x010f28000c1e1900 */
[----:B-----5:R-:W5:Y:S04]  /*0370*/  LDG.E R18, desc[UR6][R2.64+0x44] ;  /* 0x0000440602127981 */ /* 0x020f68000c1e1900 */
[----:B------:R-:W5:Y:S04]  /*0380*/  LDG.E R20, desc[UR6][R2.64+0x48] ;  /* 0x0000480602147981 */ /* 0x000f68000c1e1900 */
[----:B------:R0:W5:Y:S02]  /*0390*/  LDG.E R22, desc[UR6][R2.64+0x4c] ;  /* 0x00004c0602167981 */ /* 0x000164000c1e1900 */
[----:B0-----:R-:W-:-:S05]  /*03a0*/  VIADD R2, R0, 0x1 ;  /* 0x0000000100027836 */ /* 0x001fca0000000000 */
[----:B------:R-:W-:Y:S01]  /*03b0*/  ISETP.GE.AND P0, PT, R2, UR8, PT ;  /* 0x0000000802007c0c */ /* 0x000fe2000bf06270 */
[----:B------:R0:W-:Y:S04]  /*03c0*/  STS [R5+UR4+0x400], R4 ;  /* 0x0004000405007988 */ /* 0x0001e80008000804 */
[----:B------:R1:W-:Y:S04]  /*03d0*/  STS [R5+UR4+0x480], R8 ;  /* 0x0004800805007988 */ /* 0x0003e80008000804 */
[----:B------:R1:W-:Y:S01]  /*03e0*/  STS [R5+UR4+0x500], R24 ;  /* 0x0005001805007988 */ /* 0x0003e20008000804 */
[----:B0-----:R-:W-:-:S03]  /*03f0*/  VIADD R4, R5, UR4 ;  /* 0x0000000405047c36 */ /* 0x001fc60008000000 */
[----:B------:R1:W-:Y:S04]  /*0400*/  STS [R5+UR4+0x580], R26 ;  /* 0x0005801a05007988 */ /* 0x0003e80008000804 */
        /* <DEDUP_REMOVED lines=14> */
[----:B--2---:R1:W-:Y:S04]  /*04f0*/  STS [R5+UR4+0x700], R12 ;  /* 0x0007000c05007988 */ /* 0x0043e80008000804 */
[----:B---3--:R1:W-:Y:S04]  /*0500*/  STS [R5+UR4+0x780], R14 ;  /* 0x0007800e05007988 */ /* 0x0083e80008000804 */
[----:B----4-:R1:W-:Y:S04]  /*0510*/  STS [R5+UR4+0x800], R16 ;  /* 0x0008001005007988 */ /* 0x0103e80008000804 */
[----:B-----5:R1:W-:Y:S04]  /*0520*/  STS [R5+UR4+0x880], R18 ;  /* 0x0008801205007988 */ /* 0x0203e80008000804 */
[----:B------:R1:W-:Y:S04]  /*0530*/  STS [R5+UR4+0x900], R20 ;  /* 0x0009001405007988 */ /* 0x0003e80008000804 */
[----:B------:R1:W-:Y:S01]  /*0540*/  STS [R5+UR4+0x980], R22 ;  /* 0x0009801605007988 */ /* 0x0003e20008000804 */
[----:B------:R-:W-:Y:S05]  /*0550*/  @P0 EXIT ;  /* 0x000000000000094d */ /* 0x000fea0003800000 */
[----:B-1----:R-:W-:Y:S01]  /*0560*/  MOV R5, R2 ;  /* 0x0000000200057202 */ /* 0x002fe20000000f00 */
[----:B------:R-:W-:-:S07]  /*0570*/  IMAD.MOV.U32 R7, RZ, RZ, RZ ;  /* 0x000000ffff077224 */ /* 0x000fce00078e00ff */
.L_x_5:
[----:B------:R-:W-:Y:S02]  /*0580*/  HFMA2 R8, -RZ, RZ, 0, 0 ;  /* 0x00000000ff087431 */ /* 0x000fe400000001ff */
[----:B------:R-:W-:-:S07]  /*0590*/  IMAD.MOV.U32 R6, RZ, RZ, RZ ;  /* 0x000000ffff067224 */ /* 0x000fce00078e00ff */
.L_x_4:
[----:B------:R-:W0:Y:S01]  /*05a0*/  LDC.64 R2, c[0x0][0x380] ;  /* 0x0000e000ff027b82 */ /* 0x000e220000000a00 */
[----:B------:R-:W-:-:S04]  /*05b0*/  IMAD R9, R5, 0x20, R6 ;  /* 0x0000002005097824 */ /* 0x000fc800078e0206 */
[----:B0-----:R-:W-:-:S06]  /*05c0*/  IMAD.WIDE R2, R9, 0x4, R2 ;  /* 0x0000000409027825 */ /* 0x001fcc00078e0202 */
[----:B------:R-:W2:Y:S01]  /*05d0*/  LDG.E R2, desc[UR6][R2.64] ;  /* 0x0000000602027981 */ /* 0x000ea2000c1e1900 */
[C---:B------:R-:W-:Y:S01]  /*05e0*/  IMAD R9, R6.reuse, 0x80, R4 ;  /* 0x0000008006097824 */ /* 0x040fe200078e0204 */
[----:B------:R-:W-:Y:S01]  /*05f0*/  IADD3 R6, PT, PT, R6, 0x1, RZ ;  /* 0x0000000106067810 */ /* 0x000fe20007ffe0ff */
[----:B------:R-:W-:Y:S01]  /*0600*/  BSSY.RECONVERGENT B0, `(.L_x_1) ;  /* 0x000000d000007945 */ /* 0x000fe20003800200 */
[----:B------:R-:W-:Y:S02]  /*0610*/  IMAD.MOV.U32 R11, RZ, RZ, RZ ;  /* 0x000000ffff0b7224 */ /* 0x000fe400078e00ff */
[----:B------:R-:W-:Y:S01]  /*0620*/  ISETP.NE.AND P0, PT, R6, 0x20, PT ;  /* 0x000000200600780c */ /* 0x000fe20003f05270 */
[----:B------:R-:W2:Y:S02]  /*0630*/  LDS R9, [R9] ;  /* 0x0000000009097984 */ /* 0x000ea40000000800 */
[CC--:B--2---:R-:W-:Y:S02]  /*0640*/  ISETP.NE.AND P1, PT, R9.reuse, R2.reuse, PT ;  /* 0x000000020900720c */ /* 0x0c4fe40003f25270 */
[----:B------:R-:W-:-:S11]  /*0650*/  LOP3.LUT R10, R9, R2, RZ, 0x3c, !PT ;  /* 0x00000002090a7212 */ /* 0x000fd600078e3cff */
[----:B------:R-:W-:Y:S05]  /*0660*/  @!P1 BRA `(.L_x_2) ;  /* 0x0000000000189947 */ /* 0x000fea0003800000 */
[----:B------:R-:W-:-:S07]  /*0670*/  MOV R11, RZ ;  /* 0x000000ff000b7202 */ /* 0x000fce0000000f00 */
.L_x_3:
[C---:B------:R-:W-:Y:S02]  /*0680*/  ISETP.GT.U32.AND P1, PT, R10.reuse, 0x1, PT ;  /* 0x000000010a00780c */ /* 0x040fe40003f24070 */
[----:B------:R-:W-:Y:S02]  /*0690*/  LOP3.LUT R2, R10, 0x1, RZ, 0xc0, !PT ;  /* 0x000000010a027812 */ /* 0x000fe400078ec0ff */
[----:B------:R-:W-:-:S03]  /*06a0*/  SHF.R.S32.HI R10, RZ, 0x1, R10 ;  /* 0x00000001ff0a7819 */ /* 0x000fc6000001140a */
[----:B------:R-:W-:-:S06]  /*06b0*/  IMAD.IADD R11, R2, 0x1, R11 ;  /* 0x00000001020b7824 */ /* 0x000fcc00078e020b */
[----:B------:R-:W-:Y:S05]  /*06c0*/  @P1 BRA `(.L_x_3) ;  /* 0xfffffffc00ec1947 */ /* 0x000fea000383ffff */
.L_x_2:
[----:B------:R-:W-:Y:S05]  /*06d0*/  BSYNC.RECONVERGENT B0 ;  /* 0x0000000000007941 */ /* 0x000fea0003800200 */
.L_x_1:
[----:B------:R-:W-:Y:S01]  /*06e0*/  IADD3 R8, PT, PT, R11, R8, RZ ;  /* 0x000000080b087210 */ /* 0x000fe20007ffe0ff */
[----:B------:R-:W-:Y:S06]  /*06f0*/  @P0 BRA `(.L_x_4) ;  /* 0xfffffffc00a80947 */ /* 0x000fec000383ffff */
[----:B------:R-:W-:Y:S01]  /*0700*/  ISETP.NE.AND P0, PT, R8, 0x1, PT ;  /* 0x000000010800780c */ /* 0x000fe20003f05270 */
[----:B------:R-:W0:-:S12]  /*0710*/  LDCU UR4, c[0x0][0x388] ;  /* 0x00007100ff0477ac */ /* 0x000e180008000800 */
[----:B------:R-:W1:Y:S08]  /*0720*/  @!P0 LDC R9, c[0x0][0x38c] ;  /* 0x0000e300ff098b82 */ /* 0x000e700000000800 */
[----:B------:R-:W2:Y:S01]  /*0730*/  @!P0 LDC.64 R2, c[0x0][0x390] ;  /* 0x0000e400ff028b82 */ /* 0x000ea20000000a00 */
[----:B-1----:R-:W-:Y:S01]  /*0740*/  @!P0 IMAD R9, R0, R9, R7 ;  /* 0x0000000900098224 */ /* 0x002fe200078e0207 */
[----:B------:R-:W-:-:S03]  /*0750*/  @!P0 IADD3 R7, PT, PT, R7, 0x1, RZ ;  /* 0x0000000107078810 */ /* 0x000fc60007ffe0ff */
[----:B--2---:R-:W-:-:S05]  /*0760*/  @!P0 IMAD.WIDE R2, R9, 0x4, R2 ;  /* 0x0000000409028825 */ /* 0x004fca00078e0202 */
[----:B------:R1:W-:Y:S02]  /*0770*/  @!P0 STG.E desc[UR6][R2.64], R5 ;  /* 0x0000000502008986 */ /* 0x0003e4000c101906 */
[----:B-1----:R-:W-:-:S05]  /*0780*/  VIADD R5, R5, 0x1 ;  /* 0x0000000105057836 */ /* 0x002fca0000000000 */
[----:B0-----:R-:W-:-:S13]  /*0790*/  ISETP.GE.AND P1, PT, R5, UR4, PT ;  /* 0x0000000405007c0c */ /* 0x001fda000bf26270 */
[----:B------:R-:W-:Y:S05]  /*07a0*/  @!P1 BRA `(.L_x_5) ;  /* 0xfffffffc00749947 */ /* 0x000fea000383ffff */
[----:B------:R-:W-:Y:S05]  /*07b0*/  EXIT ;  /* 0x000000000000794d */ /* 0x000fea0003800000 */
.L_x_6:
        /* <DEDUP_REMOVED lines=12> */
.L_x_8:


//--------------------- .nv.shared._ZN3cub18CUB_300001_SM_10006detail11EmptyKernelIvEEvv --------------------------
	.section	.nv.shared._ZN3cub18CUB_300001_SM_10006detail11EmptyKernelIvEEvv,"aw",@nobits
	.sectionflags	@""
	.align	16
	.zero		1024


//--------------------- .nv.shared.reserved.0     --------------------------
	.section	.nv.shared.reserved.0,"aw",@nobits
	.weak		__nv_reservedSMEM_offset_0_alias
	.size		__nv_reservedSMEM_offset_0_alias, 0, 64
	.other		__nv_reservedSMEM_offset_0_alias,@"STO_CUDA_RESERVED_SHARED STV_DEFAULT"
__nv_reservedSMEM_offset_0_alias:
	.zero		0
	.zero		64


//--------------------- .nv.global                --------------------------
	.section	.nv.global,"aw",@nobits
.nv.global:
	.type		_ZN34_INTERNAL_6a07ce96_4_k_cu_b5fcf54a6thrust24THRUST_300001_SM_1000_NS3seqE,@object
	.size		_ZN34_INTERNAL_6a07ce96_4_k_cu_b5fcf54a6thrust24THRUST_300001_SM_1000_NS3seqE,(_ZN34_INTERNAL_6a07ce96_4_k_cu_b5fcf54a4cuda3std3__48in_placeE - _ZN34_INTERNAL_6a07ce96_4_k_cu_b5fcf54a6thrust24THRUST_300001_SM_1000_NS3seqE)
_ZN34_INTERNAL_6a07ce96_4_k_cu_b5fcf54a6thrust24THRUST_300001_SM_1000_NS3seqE:
	.zero		1
	.type		_ZN34_INTERNAL_6a07ce96_4_k_cu_b5fcf54a4cuda3std3__48in_placeE,@object
	.size		_ZN34_INTERNAL_6a07ce96_4_k_cu_b5fcf54a4cuda3std3__48in_placeE,(_ZN34_INTERNAL_6a07ce96_4_k_cu_b5fcf54a4cuda3std6ranges3__45__cpo4sizeE - _ZN34_INTERNAL_6a07ce96_4_k_cu_b5fcf54a4cuda3std3__48in_placeE)
_ZN34_INTERNAL_6a07ce96_4_k_cu_b5fcf54a4cuda3std3__48in_placeE:
	.zero		1
	.type		_ZN34_INTERNAL_6a07ce96_4_k_cu_b5fcf54a4cuda3std6ranges3__45__cpo4sizeE,@object
	.size		_ZN34_INTERNAL_6a07ce96_4_k_cu_b5fcf54a4cuda3std6ranges3__45__cpo4sizeE,(_ZN34_INTERNAL_6a07ce96_4_k_cu_b5fcf54a6thrust24THRUST_300001_SM_1000_NS12placeholders2_3E - _ZN34_INTERNAL_6a07ce96_4_k_cu_b5fcf54a4cuda3std6ranges3__45__cpo4sizeE)
_ZN34_INTERNAL_6a07ce96_4_k_cu_b5fcf54a4cuda3std6ranges3__45__cpo4sizeE:
	.zero		1
	.type		_ZN34_INTERNAL_6a07ce96_4_k_cu_b5fcf54a6thrust24THRUST_300001_SM_1000_NS12placeholders2_3E,@object
	.size		_ZN34_INTERNAL_6a07ce96_4_k_cu_b5fcf54a6thrust24THRUST_300001_SM_1000_NS12placeholders2_3E,(_ZN34_INTERNAL_6a07ce96_4_k_cu_b5fcf54a4cuda3std3__45__cpo6cbeginE - _ZN34_INTERNAL_6a07ce96_4_k_cu_b5fcf54a6thrust24THRUST_300001_SM_1000_NS12placeholders2_3E)
_ZN34_INTERNAL_6a07ce96_4_k_cu_b5fcf54a6thrust24THRUST_300001_SM_1000_NS12placeholders2_3E:
	.zero		1
	.type		_ZN34_INTERNAL_6a07ce96_4_k_cu_b5fcf54a4cuda3std3__45__cpo6cbeginE,@object
	.size		_ZN34_INTERNAL_6a07ce96_4_k_cu_b5fcf54a4cuda3std3__45__cpo6cbeginE,(_ZN34_INTERNAL_6a07ce96_4_k_cu_b5fcf54a4cuda3std6ranges3__45__cpo6cbeginE - _ZN34_INTERNAL_6a07ce96_4_k_cu_b5fcf54a4cuda3std3__45__cpo6cbeginE)
_ZN34_INTERNAL_6a07ce96_4_k_cu_b5fcf54a4cuda3std3__45__cpo6cbeginE:
	.zero		1
	.type		_ZN34_INTERNAL_6a07ce96_4_k_cu_b5fcf54a4cuda3std6ranges3__45__cpo6cbeginE,@object
	.size		_ZN34_INTERNAL_6a07ce96_4_k_cu_b5fcf54a4cuda3std6ranges3__45__cpo6cbeginE,(_ZN34_INTERNAL_6a07ce96_4_k_cu_b5fcf54a6thrust24THRUST_300001_SM_1000_NS12placeholders2_7E - _ZN34_INTERNAL_6a07ce96_4_k_cu_b5fcf54a4cuda3std6ranges3__45__cpo6cbeginE)
_ZN34_INTERNAL_6a07ce96_4_k_cu_b5fcf54a4cuda3std6ranges3__45__cpo6cbeginE:
	.zero		1
	.type		_ZN34_INTERNAL_6a07ce96_4_k_cu_b5fcf54a6thrust24THRUST_300001_SM_1000_NS12placeholders2_7E,@object
	.size		_ZN34_INTERNAL_6a07ce96_4_k_cu_b5fcf54a6thrust24THRUST_300001_SM_1000_NS12placeholders2_7E,(_ZN34_INTERNAL_6a07ce96_4_k_cu_b5fcf54a4cuda3std3__45__cpo7crbeginE - _ZN34_INTERNAL_6a07ce96_4_k_cu_b5fcf54a6thrust24THRUST_300001_SM_1000_NS12placeholders2_7E)
_ZN34_INTERNAL_6a07ce96_4_k_cu_b5fcf54a6thrust24THRUST_300001_SM_1000_NS12placeholders2_7E:
	.zero		1
	.type		_ZN34_INTERNAL_6a07ce96_4_k_cu_b5fcf54a4cuda3std3__45__cpo7crbeginE,@object
	.size		_ZN34_INTERNAL_6a07ce96_4_k_cu_b5fcf54a4cuda3std3__45__cpo7crbeginE,(_ZN34_INTERNAL_6a07ce96_4_k_cu_b5fcf54a4cuda3std6ranges3__45__cpo4nextE - _ZN34_INTERNAL_6a07ce96_4_k_cu_b5fcf54a4cuda3std3__45__cpo7crbeginE)
_ZN34_INTERNAL_6a07ce96_4_k_cu_b5fcf54a4cuda3std3__45__cpo7crbeginE:
	.zero		1
	.type		_ZN34_INTERNAL_6a07ce96_4_k_cu_b5fcf54a4cuda3std6ranges3__45__cpo4nextE,@object
	.size		_ZN34_INTERNAL_6a07ce96_4_k_cu_b5fcf54a4cuda3std6ranges3__45__cpo4nextE,(_ZN34_INTERNAL_6a07ce96_4_k_cu_b5fcf54a4cuda3std6ranges3__45__cpo4swapE - _ZN34_INTERNAL_6a07ce96_4_k_cu_b5fcf54a4cuda3std6ranges3__45__cpo4nextE)
_ZN34_INTERNAL_6a07ce96_4_k_cu_b5fcf54a4cuda3std6ranges3__45__cpo4nextE:
	.zero		1
	.type		_ZN34_INTERNAL_6a07ce96_4_k_cu_b5fcf54a4cuda3std6ranges3__45__cpo4swapE,@object
	.size		_ZN34_INTERNAL_6a07ce96_4_k_cu_b5fcf54a4cuda3std6ranges3__45__cpo4swapE,(_ZN34_INTERNAL_6a07ce96_4_k_cu_b5fcf54a6thrust24THRUST_300001_SM_1000_NS8cuda_cub10par_nosyncE - _ZN34_INTERNAL_6a07ce96_4_k_cu_b5fcf54a4cuda3std6ranges3__45__cpo4swapE)
_ZN34_INTERNAL_6a07ce96_4_k_cu_b5fcf54a4cuda3std6ranges3__45__cpo4swapE:
	.zero		1
	.type		_ZN34_INTERNAL_6a07ce96_4_k_cu_b5fcf54a6thrust24THRUST_300001_SM_1000_NS8cuda_cub10par_nosyncE,@object
	.size		_ZN34_INTERNAL_6a07ce96_4_k_cu_b5fcf54a6thrust24THRUST_300001_SM_1000_NS8cuda_cub10par_nosyncE,(_ZN34_INTERNAL_6a07ce96_4_k_cu_b5fcf54a6thrust24THRUST_300001_SM_1000_NS12placeholders2_9E - _ZN34_INTERNAL_6a07ce96_4_k_cu_b5fcf54a6thrust24THRUST_300001_SM_1000_NS8cuda_cub10par_nosyncE)
_ZN34_INTERNAL_6a07ce96_4_k_cu_b5fcf54a6thrust24THRUST_300001_SM_1000_NS8cuda_cub10par_nosyncE:
	.zero		1
	.type		_ZN34_INTERNAL_6a07ce96_4_k_cu_b5fcf54a6thrust24THRUST_300001_SM_1000_NS12placeholders2_9E,@object
	.size		_ZN34_INTERNAL_6a07ce96_4_k_cu_b5fcf54a6thrust24THRUST_300001_SM_1000_NS12placeholders2_9E,(_ZN34_INTERNAL_6a07ce96_4_k_cu_b5fcf54a4cuda3std3__436_GLOBAL__N__6a07ce96_4_k_cu_b5fcf54a6ignoreE - _ZN34_INTERNAL_6a07ce96_4_k_cu_b5fcf54a6thrust24THRUST_300001_SM_1000_NS12placeholders2_9E)
_ZN34_INTERNAL_6a07ce96_4_k_cu_b5fcf54a6thrust24THRUST_300001_SM_1000_NS12placeholders2_9E:
	.zero		1
	.type		_ZN34_INTERNAL_6a07ce96_4_k_cu_b5fcf54a4cuda3std3__436_GLOBAL__N__6a07ce96_4_k_cu_b5fcf54a6ignoreE,@object
	.size		_ZN34_INTERNAL_6a07ce96_4_k_cu_b5fcf54a4cuda3std3__436_GLOBAL__N__6a07ce96_4_k_cu_b5fcf54a6ignoreE,(_ZN34_INTERNAL_6a07ce96_4_k_cu_b5fcf54a4cuda3std6ranges3__45__cpo4dataE - _ZN34_INTERNAL_6a07ce96_4_k_cu_b5fcf54a4cuda3std3__436_GLOBAL__N__6a07ce96_4_k_cu_b5fcf54a6ignoreE)
_ZN34_INTERNAL_6a07ce96_4_k_cu_b5fcf54a4cuda3std3__436_GLOBAL__N__6a07ce96_4_k_cu_b5fcf54a6ignoreE:
	.zero		1
	.type		_ZN34_INTERNAL_6a07ce96_4_k_cu_b5fcf54a4cuda3std6ranges3__45__cpo4dataE,@object
	.size		_ZN34_INTERNAL_6a07ce96_4_k_cu_b5fcf54a4cuda3std6ranges3__45__cpo4dataE,(_ZN34_INTERNAL_6a07ce96_4_k_cu_b5fcf54a6thrust24THRUST_300001_SM_1000_NS12placeholders2_1E - _ZN34_INTERNAL_6a07ce96_4_k_cu_b5fcf54a4cuda3std6ranges3__45__cpo4dataE)
_ZN34_INTERNAL_6a07ce96_4_k_cu_b5fcf54a4cuda3std6ranges3__45__cpo4dataE:
	.zero		1
	.type		_ZN34_INTERNAL_6a07ce96_4_k_cu_b5fcf54a6thrust24THRUST_300001_SM_1000_NS12placeholders2_1E,@object
	.size		_ZN34_INTERNAL_6a07ce96_4_k_cu_b5fcf54a6thrust24THRUST_300001_SM_1000_NS12placeholders2_1E,(_ZN34_INTERNAL_6a07ce96_4_k_cu_b5fcf54a4cuda3std3__45__cpo5beginE - _ZN34_INTERNAL_6a07ce96_4_k_cu_b5fcf54a6thrust24THRUST_300001_SM_1000_NS12placeholders2_1E)
_ZN34_INTERNAL_6a07ce96_4_k_cu_b5fcf54a6thrust24THRUST_300001_SM_1000_NS12placeholders2_1E:
	.zero		1
	.type		_ZN34_INTERNAL_6a07ce96_4_k_cu_b5fcf54a4cuda3std3__45__cpo5beginE,@object
	.size		_ZN34_INTERNAL_6a07ce96_4_k_cu_b5fcf54a4cuda3std3__45__cpo5beginE,(_ZN34_INTERNAL_6a07ce96_4_k_cu_b5fcf54a4cuda3std6ranges3__45__cpo5beginE - _ZN34_INTERNAL_6a07ce96_4_k_cu_b5fcf54a4cuda3std3__45__cpo5beginE)
_ZN34_INTERNAL_6a07ce96_4_k_cu_b5fcf54a4cuda3std3__45__cpo5beginE:
	.zero		1
	.type		_ZN34_INTERNAL_6a07ce96_4_k_cu_b5fcf54a4cuda3std6ranges3__45__cpo5beginE,@object
	.size		_ZN34_INTERNAL_6a07ce96_4_k_cu_b5fcf54a4cuda3std6ranges3__45__cpo5beginE,(_ZN34_INTERNAL_6a07ce96_4_k_cu_b5fcf54a6thrust24THRUST_300001_SM_1000_NS12placeholders2_5E - _ZN34_INTERNAL_6a07ce96_4_k_cu_b5fcf54a4cuda3std6ranges3__45__cpo5beginE)
_ZN34_INTERNAL_6a07ce96_4_k_cu_b5fcf54a4cuda3std6ranges3__45__cpo5beginE:
	.zero		1
	.type		_ZN34_INTERNAL_6a07ce96_4_k_cu_b5fcf54a6thrust24THRUST_300001_SM_1000_NS12placeholders2_5E,@object
	.size		_ZN34_INTERNAL_6a07ce96_4_k_cu_b5fcf54a6thrust24THRUST_300001_SM_1000_NS12placeholders2_5E,(_ZN34_INTERNAL_6a07ce96_4_k_cu_b5fcf54a4cuda3std3__45__cpo6rbeginE - _ZN34_INTERNAL_6a07ce96_4_k_cu_b5fcf54a6thrust24THRUST_300001_SM_1000_NS12placeholders2_5E)
_ZN34_INTERNAL_6a07ce96_4_k_cu_b5fcf54a6thrust24THRUST_300001_SM_1000_NS12placeholders2_5E:
	.zero		1
	.type		_ZN34_INTERNAL_6a07ce96_4_k_cu_b5fcf54a4cuda3std3__45__cpo6rbeginE,@object
	.size		_ZN34_INTERNAL_6a07ce96_4_k_cu_b5fcf54a4cuda3std3__45__cpo6rbeginE,(_ZN34_INTERNAL_6a07ce96_4_k_cu_b5fcf54a4cuda3std6ranges3__45__cpo7advanceE - _ZN34_INTERNAL_6a07ce96_4_k_cu_b5fcf54a4cuda3std3__45__cpo6rbeginE)
_ZN34_INTERNAL_6a07ce96_4_k_cu_b5fcf54a4cuda3std3__45__cpo6rbeginE:
	.zero		1
	.type		_ZN34_INTERNAL_6a07ce96_4_k_cu_b5fcf54a4cuda3std6ranges3__45__cpo7advanceE,@object
	.size		_ZN34_INTERNAL_6a07ce96_4_k_cu_b5fcf54a4cuda3std6ranges3__45__cpo7advanceE,(_ZN34_INTERNAL_6a07ce96_4_k_cu_b5fcf54a4cuda3std3__47nulloptE - _ZN34_INTERNAL_6a07ce96_4_k_cu_b5fcf54a4cuda3std6ranges3__45__cpo7advanceE)
_ZN34_INTERNAL_6a07ce96_4_k_cu_b5fcf54a4cuda3std6ranges3__45__cpo7advanceE:
	.zero		1
	.type		_ZN34_INTERNAL_6a07ce96_4_k_cu_b5fcf54a4cuda3std3__47nulloptE,@object
	.size		_ZN34_INTERNAL_6a07ce96_4_k_cu_b5fcf54a4cuda3std3__47nulloptE,(_ZN34_INTERNAL_6a07ce96_4_k_cu_b5fcf54a4cuda3std6ranges3__45__cpo8distanceE - _ZN34_INTERNAL_6a07ce96_4_k_cu_b5fcf54a4cuda3std3__47nulloptE)
_ZN34_INTERNAL_6a07ce96_4_k_cu_b5fcf54a4cuda3std3__47nulloptE:
	.zero		1
	.type		_ZN34_INTERNAL_6a07ce96_4_k_cu_b5fcf54a4cuda3std6ranges3__45__cpo8distanceE,@object
	.size		_ZN34_INTERNAL_6a07ce96_4_k_cu_b5fcf54a4cuda3std6ranges3__45__cpo8distanceE,(_ZN34_INTERNAL_6a07ce96_4_k_cu_b5fcf54a6thrust24THRUST_300001_SM_1000_NS12placeholders3_10E - _ZN34_INTERNAL_6a07ce96_4_k_cu_b5fcf54a4cuda3std6ranges3__45__cpo8distanceE)
_ZN34_INTERNAL_6a07ce96_4_k_cu_b5fcf54a4cuda3std6ranges3__45__cpo8distanceE:
	.zero		1
	.type		_ZN34_INTERNAL_6a07ce96_4_k_cu_b5fcf54a6thrust24THRUST_300001_SM_1000_NS12placeholders3_10E,@object
	.size		_ZN34_INTERNAL_6a07ce96_4_k_cu_b5fcf54a6thrust24THRUST_300001_SM_1000_NS12placeholders3_10E,(_ZN34_INTERNAL_6a07ce96_4_k_cu_b5fcf54a4cuda3std3__419piecewise_constructE - _ZN34_INTERNAL_6a07ce96_4_k_cu_b5fcf54a6thrust24THRUST_300001_SM_1000_NS12placeholders3_10E)
_ZN34_INTERNAL_6a07ce96_4_k_cu_b5fcf54a6thrust24THRUST_300001_SM_1000_NS12placeholders3_10E:
	.zero		1
	.type		_ZN34_INTERNAL_6a07ce96_4_k_cu_b5fcf54a4cuda3std3__419piecewise_constructE,@object
	.size		_ZN34_INTERNAL_6a07ce96_4_k_cu_b5fcf54a4cuda3std3__419piecewise_constructE,(_ZN34_INTERNAL_6a07ce96_4_k_cu_b5fcf54a4cuda3std6ranges3__45__cpo5cdataE - _ZN34_INTERNAL_6a07ce96_4_k_cu_b5fcf54a4cuda3std3__419piecewise_constructE)
_ZN34_INTERNAL_6a07ce96_4_k_cu_b5fcf54a4cuda3std3__419piecewise_constructE:
	.zero		1
	.type		_ZN34_INTERNAL_6a07ce96_4_k_cu_b5fcf54a4cuda3std6ranges3__45__cpo5cdataE,@object
	.size		_ZN34_INTERNAL_6a07ce96_4_k_cu_b5fcf54a4cuda3std6ranges3__45__cpo5cdataE,(_ZN34_INTERNAL_6a07ce96_4_k_cu_b5fcf54a6thrust24THRUST_300001_SM_1000_NS12placeholders2_2E - _ZN34_INTERNAL_6a07ce96_4_k_cu_b5fcf54a4cuda3std6ranges3__45__cpo5cdataE)
_ZN34_INTERNAL_6a07ce96_4_k_cu_b5fcf54a4cuda3std6ranges3__45__cpo5cdataE:
	.zero		1
	.type		_ZN34_INTERNAL_6a07ce96_4_k_cu_b5fcf54a6thrust24THRUST_300001_SM_1000_NS12placeholders2_2E,@object
	.size		_ZN34_INTERNAL_6a07ce96_4_k_cu_b5fcf54a6thrust24THRUST_300001_SM_1000_NS12placeholders2_2E,(_ZN34_INTERNAL_6a07ce96_4_k_cu_b5fcf54a4cuda3std3__45__cpo3endE - _ZN34_INTERNAL_6a07ce96_4_k_cu_b5fcf54a6thrust24THRUST_300001_SM_1000_NS12placeholders2_2E)
_ZN34_INTERNAL_6a07ce96_4_k_cu_b5fcf54a6thrust24THRUST_300001_SM_1000_NS12placeholders2_2E:
	.zero		1
	.type		_ZN34_INTERNAL_6a07ce96_4_k_cu_b5fcf54a4cuda3std3__45__cpo3endE,@object
	.size		_ZN34_INTERNAL_6a07ce96_4_k_cu_b5fcf54a4cuda3std3__45__cpo3endE,(_ZN34_INTERNAL_6a07ce96_4_k_cu_b5fcf54a4cuda3std6ranges3__45__cpo3endE - _ZN34_INTERNAL_6a07ce96_4_k_cu_b5fcf54a4cuda3std3__45__cpo3endE)
_ZN34_INTERNAL_6a07ce96_4_k_cu_b5fcf54a4cuda3std3__45__cpo3endE:
	.zero		1
	.type		_ZN34_INTERNAL_6a07ce96_4_k_cu_b5fcf54a4cuda3std6ranges3__45__cpo3endE,@object
	.size		_ZN34_INTERNAL_6a07ce96_4_k_cu_b5fcf54a4cuda3std6ranges3__45__cpo3endE,(_ZN34_INTERNAL_6a07ce96_4_k_cu_b5fcf54a6thrust24THRUST_300001_SM_1000_NS12placeholders2_6E - _ZN34_INTERNAL_6a07ce96_4_k_cu_b5fcf54a4cuda3std6ranges3__45__cpo3endE)
_ZN34_INTERNAL_6a07ce96_4_k_cu_b5fcf54a4cuda3std6ranges3__45__cpo3endE:
	.zero		1
	.type		_ZN34_INTERNAL_6a07ce96_4_k_cu_b5fcf54a6thrust24THRUST_300001_SM_1000_NS12placeholders2_6E,@object
	.size		_ZN34_INTERNAL_6a07ce96_4_k_cu_b5fcf54a6thrust24THRUST_300001_SM_1000_NS12placeholders2_6E,(_ZN34_INTERNAL_6a07ce96_4_k_cu_b5fcf54a4cuda3std3__45__cpo4rendE - _ZN34_INTERNAL_6a07ce96_4_k_cu_b5fcf54a6thrust24THRUST_300001_SM_1000_NS12placeholders2_6E)
_ZN34_INTERNAL_6a07ce96_4_k_cu_b5fcf54a6thrust24THRUST_300001_SM_1000_NS12placeholders2_6E:
	.zero		1
	.type		_ZN34_INTERNAL_6a07ce96_4_k_cu_b5fcf54a4cuda3std3__45__cpo4rendE,@object
	.size		_ZN34_INTERNAL_6a07ce96_4_k_cu_b5fcf54a4cuda3std3__45__cpo4rendE,(_ZN34_INTERNAL_6a07ce96_4_k_cu_b5fcf54a4cuda3std6ranges3__45__cpo9iter_swapE - _ZN34_INTERNAL_6a07ce96_4_k_cu_b5fcf54a4cuda3std3__45__cpo4rendE)
_ZN34_INTERNAL_6a07ce96_4_k_cu_b5fcf54a4cuda3std3__45__cpo4rendE:
	.zero		1
	.type		_ZN34_INTERNAL_6a07ce96_4_k_cu_b5fcf54a4cuda3std6ranges3__45__cpo9iter_swapE,@object
	.size		_ZN34_INTERNAL_6a07ce96_4_k_cu_b5fcf54a4cuda3std6ranges3__45__cpo9iter_swapE,(_ZN34_INTERNAL_6a07ce96_4_k_cu_b5fcf54a4cuda3std3__48unexpectE - _ZN34_INTERNAL_6a07ce96_4_k_cu_b5fcf54a4cuda3std6ranges3__45__cpo9iter_swapE)
_ZN34_INTERNAL_6a07ce96_4_k_cu_b5fcf54a4cuda3std6ranges3__45__cpo9iter_swapE:
	.zero		1
	.type		_ZN34_INTERNAL_6a07ce96_4_k_cu_b5fcf54a4cuda3std3__48unexpectE,@object
	.size		_ZN34_INTERNAL_6a07ce96_4_k_cu_b5fcf54a4cuda3std3__48unexpectE,(_ZN34_INTERNAL_6a07ce96_4_k_cu_b5fcf54a6thrust24THRUST_300001_SM_1000_NS8cuda_cub3parE - _ZN34_INTERNAL_6a07ce96_4_k_cu_b5fcf54a4cuda3std3__48unexpectE)
_ZN34_INTERNAL_6a07ce96_4_k_cu_b5fcf54a4cuda3std3__48unexpectE:
	.zero		1
	.type		_ZN34_INTERNAL_6a07ce96_4_k_cu_b5fcf54a6thrust24THRUST_300001_SM_1000_NS8cuda_cub3parE,@object
	.size		_ZN34_INTERNAL_6a07ce96_4_k_cu_b5fcf54a6thrust24THRUST_300001_SM_1000_NS8cuda_cub3parE,(_ZN34_INTERNAL_6a07ce96_4_k_cu_b5fcf54a6thrust24THRUST_300001_SM_1000_NS12placeholders2_4E - _ZN34_INTERNAL_6a07ce96_4_k_cu_b5fcf54a6thrust24THRUST_300001_SM_1000_NS8cuda_cub3parE)
_ZN34_INTERNAL_6a07ce96_4_k_cu_b5fcf54a6thrust24THRUST_300001_SM_1000_NS8cuda_cub3parE:
	.zero		1
	.type		_ZN34_INTERNAL_6a07ce96_4_k_cu_b5fcf54a6thrust24THRUST_300001_SM_1000_NS12placeholders2_4E,@object
	.size		_ZN34_INTERNAL_6a07ce96_4_k_cu_b5fcf54a6thrust24THRUST_300001_SM_1000_NS12placeholders2_4E,(_ZN34_INTERNAL_6a07ce96_4_k_cu_b5fcf54a4cuda3std3__45__cpo4cendE - _ZN34_INTERNAL_6a07ce96_4_k_cu_b5fcf54a6thrust24THRUST_300001_SM_1000_NS12placeholders2_4E)
_ZN34_INTERNAL_6a07ce96_4_k_cu_b5fcf54a6thrust24THRUST_300001_SM_1000_NS12placeholders2_4E:
	.zero		1
	.type		_ZN34_INTERNAL_6a07ce96_4_k_cu_b5fcf54a4cuda3std3__45__cpo4cendE,@object
	.size		_ZN34_INTERNAL_6a07ce96_4_k_cu_b5fcf54a4cuda3std3__45__cpo4cendE,(_ZN34_INTERNAL_6a07ce96_4_k_cu_b5fcf54a4cuda3std6ranges3__45__cpo4cendE - _ZN34_INTERNAL_6a07ce96_4_k_cu_b5fcf54a4cuda3std3__45__cpo4cendE)
_ZN34_INTERNAL_6a07ce96_4_k_cu_b5fcf54a4cuda3std3__45__cpo4cendE:
	.zero		1
	.type		_ZN34_INTERNAL_6a07ce96_4_k_cu_b5fcf54a4cuda3std6ranges3__45__cpo4cendE,@object
	.size		_ZN34_INTERNAL_6a07ce96_4_k_cu_b5fcf54a4cuda3std6ranges3__45__cpo4cendE,(_ZN34_INTERNAL_6a07ce96_4_k_cu_b5fcf54a4cuda3std3__420unreachable_sentinelE - _ZN34_INTERNAL_6a07ce96_4_k_cu_b5fcf54a4cuda3std6ranges3__45__cpo4cendE)
_ZN34_INTERNAL_6a07ce96_4_k_cu_b5fcf54a4cuda3std6ranges3__45__cpo4cendE:
	.zero		1
	.type		_ZN34_INTERNAL_6a07ce96_4_k_cu_b5fcf54a4cuda3std3__420unreachable_sentinelE,@object
	.size		_ZN34_INTERNAL_6a07ce96_4_k_cu_b5fcf54a4cuda3std3__420unreachable_sentinelE,(_ZN34_INTERNAL_6a07ce96_4_k_cu_b5fcf54a4cuda3std6ranges3__45__cpo5ssizeE - _ZN34_INTERNAL_6a07ce96_4_k_cu_b5fcf54a4cuda3std3__420unreachable_sentinelE)
_ZN34_INTERNAL_6a07ce96_4_k_cu_b5fcf54a4cuda3std3__420unreachable_sentinelE:
	.zero		1
	.type		_ZN34_INTERNAL_6a07ce96_4_k_cu_b5fcf54a4cuda3std6ranges3__45__cpo5ssizeE,@object
	.size		_ZN34_INTERNAL_6a07ce96_4_k_cu_b5fcf54a4cuda3std6ranges3__45__cpo5ssizeE,(_ZN34_INTERNAL_6a07ce96_4_k_cu_b5fcf54a6thrust24THRUST_300001_SM_1000_NS12placeholders2_8E - _ZN34_INTERNAL_6a07ce96_4_k_cu_b5fcf54a4cuda3std6ranges3__45__cpo5ssizeE)
_ZN34_INTERNAL_6a07ce96_4_k_cu_b5fcf54a4cuda3std6ranges3__45__cpo5ssizeE:
	.zero		1
	.type		_ZN34_INTERNAL_6a07ce96_4_k_cu_b5fcf54a6thrust24THRUST_300001_SM_1000_NS12placeholders2_8E,@object
	.size		_ZN34_INTERNAL_6a07ce96_4_k_cu_b5fcf54a6thrust24THRUST_300001_SM_1000_NS12placeholders2_8E,(_ZN34_INTERNAL_6a07ce96_4_k_cu_b5fcf54a4cuda3std3__45__cpo5crendE - _ZN34_INTERNAL_6a07ce96_4_k_cu_b5fcf54a6thrust24THRUST_300001_SM_1000_NS12placeholders2_8E)
_ZN34_INTERNAL_6a07ce96_4_k_cu_b5fcf54a6thrust24THRUST_300001_SM_1000_NS12placeholders2_8E:
	.zero		1
	.type		_ZN34_INTERNAL_6a07ce96_4_k_cu_b5fcf54a4cuda3std3__45__cpo5crendE,@object
	.size		_ZN34_INTERNAL_6a07ce96_4_k_cu_b5fcf54a4cuda3std3__45__cpo5crendE,(_ZN34_INTERNAL_6a07ce96_4_k_cu_b5fcf54a4cuda3std6ranges3__45__cpo4prevE - _ZN34_INTERNAL_6a07ce96_4_k_cu_b5fcf54a4cuda3std3__45__cpo5crendE)
_ZN34_INTERNAL_6a07ce96_4_k_cu_b5fcf54a4cuda3std3__45__cpo5crendE:
	.zero		1
	.type		_ZN34_INTERNAL_6a07ce96_4_k_cu_b5fcf54a4cuda3std6ranges3__45__cpo4prevE,@object
	.size		_ZN34_INTERNAL_6a07ce96_4_k_cu_b5fcf54a4cuda3std6ranges3__45__cpo4prevE,(_ZN34_INTERNAL_6a07ce96_4_k_cu_b5fcf54a4cuda3std6ranges3__45__cpo9iter_moveE - _ZN34_INTERNAL_6a07ce96_4_k_cu_b5fcf54a4cuda3std6ranges3__45__cpo4prevE)
_ZN34_INTERNAL_6a07ce96_4_k_cu_b5fcf54a4cuda3std6ranges3__45__cpo4prevE:
	.zero		1
	.type		_ZN34_INTERNAL_6a07ce96_4_k_cu_b5fcf54a4cuda3std6ranges3__45__cpo9iter_moveE,@object
	.size		_ZN34_INTERNAL_6a07ce96_4_k_cu_b5fcf54a4cuda3std6ranges3__45__cpo9iter_moveE,(_ZN34_INTERNAL_6a07ce96_4_k_cu_b5fcf54a6thrust24THRUST_300001_SM_1000_NS6system6detail10sequential3seqE - _ZN34_INTERNAL_6a07ce96_4_k_cu_b5fcf54a4cuda3std6ranges3__45__cpo9iter_moveE)
_ZN34_INTERNAL_6a07ce96_4_k_cu_b5fcf54a4cuda3std6ranges3__45__cpo9iter_moveE:
	.zero		1
	.type		_ZN34_INTERNAL_6a07ce96_4_k_cu_b5fcf54a6thrust24THRUST_300001_SM_1000_NS6system6detail10sequential3seqE,@object
	.size		_ZN34_INTERNAL_6a07ce96_4_k_cu_b5fcf54a6thrust24THRUST_300001_SM_1000_NS6system6detail10sequential3seqE,(.L_31 - _ZN34_INTERNAL_6a07ce96_4_k_cu_b5fcf54a6thrust24THRUST_300001_SM_1000_NS6system6detail10sequential3seqE)
_ZN34_INTERNAL_6a07ce96_4_k_cu_b5fcf54a6thrust24THRUST_300001_SM_1000_NS6system6detail10sequential3seqE:
	.zero		1
.L_31:


//--------------------- .nv.shared._Z7computePiiiS_ --------------------------
	.section	.nv.shared._Z7computePiiiS_,"aw",@nobits
	.sectionflags	@""
	.align	16
	.zero		1024


//--------------------- .nv.constant0._ZN3cub18CUB_300001_SM_10006detail11EmptyKernelIvEEvv --------------------------
	.section	.nv.constant0._ZN3cub18CUB_300001_SM_10006detail11EmptyKernelIvEEvv,"a",@progbits
	.sectionflags	@""
	.align	4
.nv.constant0._ZN3cub18CUB_300001_SM_10006detail11EmptyKernelIvEEvv:
	.zero		896


//--------------------- .nv.constant0._Z7computePiiiS_ --------------------------
	.section	.nv.constant0._Z7computePiiiS_,"a",@progbits
	.sectionflags	@""
	.align	4
.nv.constant0._Z7computePiiiS_:
	.zero		920


//--------------------- SYMBOLS --------------------------

	.type		.nv.reservedSmem.offset0,@object
	.size		.nv.reservedSmem.offset0,0x4
	.type		.nv.reservedSmem.cap,@object
	.size		.nv.reservedSmem.cap,0x4
